//
// Generated by NVIDIA NVVM Compiler
//
// Compiler Build ID: CL-36424714
// Cuda compilation tools, release 13.0, V13.0.88
// Based on NVVM 20.0.0
//

.version 9.0
.target sm_100
.address_size 64

	// .globl	_Z11mfcc_kernelPKfPKiPfiiiii

.visible .entry _Z11mfcc_kernelPKfPKiPfiiiii(
	.param .u64 .ptr .align 1 _Z11mfcc_kernelPKfPKiPfiiiii_param_0,
	.param .u64 .ptr .align 1 _Z11mfcc_kernelPKfPKiPfiiiii_param_1,
	.param .u64 .ptr .align 1 _Z11mfcc_kernelPKfPKiPfiiiii_param_2,
	.param .u32 _Z11mfcc_kernelPKfPKiPfiiiii_param_3,
	.param .u32 _Z11mfcc_kernelPKfPKiPfiiiii_param_4,
	.param .u32 _Z11mfcc_kernelPKfPKiPfiiiii_param_5,
	.param .u32 _Z11mfcc_kernelPKfPKiPfiiiii_param_6,
	.param .u32 _Z11mfcc_kernelPKfPKiPfiiiii_param_7
)
{
	.reg .pred 	%p<13>;
	.reg .b32 	%r<52>;
	.reg .b32 	%f<83>;
	.reg .b64 	%rd<16>;

	ld.param.u64 	%rd4, [_Z11mfcc_kernelPKfPKiPfiiiii_param_0];
	ld.param.u64 	%rd3, [_Z11mfcc_kernelPKfPKiPfiiiii_param_2];
	ld.param.u32 	%r27, [_Z11mfcc_kernelPKfPKiPfiiiii_param_4];
	ld.param.u32 	%r28, [_Z11mfcc_kernelPKfPKiPfiiiii_param_5];
	ld.param.u32 	%r25, [_Z11mfcc_kernelPKfPKiPfiiiii_param_6];
	ld.param.u32 	%r26, [_Z11mfcc_kernelPKfPKiPfiiiii_param_7];
	cvta.to.global.u64 	%rd1, %rd4;
	mov.u32 	%r30, %ctaid.x;
	mov.u32 	%r31, %ntid.x;
	mov.u32 	%r32, %tid.x;
	mad.lo.s32 	%r1, %r30, %r31, %r32;
	mov.u32 	%r33, %ctaid.y;
	mov.u32 	%r34, %ntid.y;
	mov.u32 	%r35, %tid.y;
	mad.lo.s32 	%r36, %r33, %r34, %r35;
	sub.s32 	%r37, %r27, %r25;
	add.s32 	%r3, %r37, 1;
	div.s32 	%r38, %r3, %r26;
	setp.ge.s32 	%p1, %r1, %r38;
	setp.ge.s32 	%p2, %r36, %r28;
	or.pred  	%p3, %p1, %p2;
	@%p3 bra 	$L__BB0_15;
	setp.lt.s32 	%p4, %r25, 1;
	mov.f32 	%f82, 0f00000000;
	@%p4 bra 	$L__BB0_14;
	mul.lo.s32 	%r4, %r26, %r1;
	and.b32  	%r5, %r25, 15;
	setp.lt.u32 	%p5, %r25, 16;
	mov.f32 	%f82, 0f00000000;
	mov.b32 	%r48, 0;
	@%p5 bra 	$L__BB0_5;
	and.b32  	%r48, %r25, 2147483632;
	neg.s32 	%r46, %r48;
	add.s64 	%rd2, %rd1, 32;
	mov.f32 	%f82, 0f00000000;
	mov.u32 	%r45, %r4;
$L__BB0_4:
	.pragma "nounroll";
	mul.wide.s32 	%rd5, %r45, 4;
	add.s64 	%rd6, %rd2, %rd5;
	ld.global.f32 	%f18, [%rd6+-32];
	fma.rn.f32 	%f19, %f18, %f18, %f82;
	ld.global.f32 	%f20, [%rd6+-28];
	fma.rn.f32 	%f21, %f20, %f20, %f19;
	ld.global.f32 	%f22, [%rd6+-24];
	fma.rn.f32 	%f23, %f22, %f22, %f21;
	ld.global.f32 	%f24, [%rd6+-20];
	fma.rn.f32 	%f25, %f24, %f24, %f23;
	ld.global.f32 	%f26, [%rd6+-16];
	fma.rn.f32 	%f27, %f26, %f26, %f25;
	ld.global.f32 	%f28, [%rd6+-12];
	fma.rn.f32 	%f29, %f28, %f28, %f27;
	ld.global.f32 	%f30, [%rd6+-8];
	fma.rn.f32 	%f31, %f30, %f30, %f29;
	ld.global.f32 	%f32, [%rd6+-4];
	fma.rn.f32 	%f33, %f32, %f32, %f31;
	ld.global.f32 	%f34, [%rd6];
	fma.rn.f32 	%f35, %f34, %f34, %f33;
	ld.global.f32 	%f36, [%rd6+4];
	fma.rn.f32 	%f37, %f36, %f36, %f35;
	ld.global.f32 	%f38, [%rd6+8];
	fma.rn.f32 	%f39, %f38, %f38, %f37;
	ld.global.f32 	%f40, [%rd6+12];
	fma.rn.f32 	%f41, %f40, %f40, %f39;
	ld.global.f32 	%f42, [%rd6+16];
	fma.rn.f32 	%f43, %f42, %f42, %f41;
	ld.global.f32 	%f44, [%rd6+20];
	fma.rn.f32 	%f45, %f44, %f44, %f43;
	ld.global.f32 	%f46, [%rd6+24];
	fma.rn.f32 	%f47, %f46, %f46, %f45;
	ld.global.f32 	%f48, [%rd6+28];
	fma.rn.f32 	%f82, %f48, %f48, %f47;
	add.s32 	%r46, %r46, 16;
	add.s32 	%r45, %r45, 16;
	setp.ne.s32 	%p6, %r46, 0;
	@%p6 bra 	$L__BB0_4;
$L__BB0_5:
	setp.eq.s32 	%p7, %r5, 0;
	@%p7 bra 	$L__BB0_14;
	and.b32  	%r13, %r25, 7;
	setp.lt.u32 	%p8, %r5, 8;
	@%p8 bra 	$L__BB0_8;
	add.s32 	%r40, %r48, %r4;
	mul.wide.s32 	%rd7, %r40, 4;
	add.s64 	%rd8, %rd1, %rd7;
	ld.global.f32 	%f50, [%rd8];
	fma.rn.f32 	%f51, %f50, %f50, %f82;
	ld.global.f32 	%f52, [%rd8+4];
	fma.rn.f32 	%f53, %f52, %f52, %f51;
	ld.global.f32 	%f54, [%rd8+8];
	fma.rn.f32 	%f55, %f54, %f54, %f53;
	ld.global.f32 	%f56, [%rd8+12];
	fma.rn.f32 	%f57, %f56, %f56, %f55;
	ld.global.f32 	%f58, [%rd8+16];
	fma.rn.f32 	%f59, %f58, %f58, %f57;
	ld.global.f32 	%f60, [%rd8+20];
	fma.rn.f32 	%f61, %f60, %f60, %f59;
	ld.global.f32 	%f62, [%rd8+24];
	fma.rn.f32 	%f63, %f62, %f62, %f61;
	ld.global.f32 	%f64, [%rd8+28];
	fma.rn.f32 	%f82, %f64, %f64, %f63;
	add.s32 	%r48, %r48, 8;
$L__BB0_8:
	setp.eq.s32 	%p9, %r13, 0;
	@%p9 bra 	$L__BB0_14;
	and.b32  	%r16, %r25, 3;
	setp.lt.u32 	%p10, %r13, 4;
	@%p10 bra 	$L__BB0_11;
	add.s32 	%r41, %r48, %r4;
	mul.wide.s32 	%rd9, %r41, 4;
	add.s64 	%rd10, %rd1, %rd9;
	ld.global.f32 	%f66, [%rd10];
	fma.rn.f32 	%f67, %f66, %f66, %f82;
	ld.global.f32 	%f68, [%rd10+4];
	fma.rn.f32 	%f69, %f68, %f68, %f67;
	ld.global.f32 	%f70, [%rd10+8];
	fma.rn.f32 	%f71, %f70, %f70, %f69;
	ld.global.f32 	%f72, [%rd10+12];
	fma.rn.f32 	%f82, %f72, %f72, %f71;
	add.s32 	%r48, %r48, 4;
$L__BB0_11:
	setp.eq.s32 	%p11, %r16, 0;
	@%p11 bra 	$L__BB0_14;
	add.s32 	%r51, %r48, %r4;
	neg.s32 	%r50, %r16;
$L__BB0_13:
	.pragma "nounroll";
	mul.wide.s32 	%rd11, %r51, 4;
	add.s64 	%rd12, %rd1, %rd11;
	ld.global.f32 	%f73, [%rd12];
	fma.rn.f32 	%f82, %f73, %f73, %f82;
	add.s32 	%r51, %r51, 1;
	add.s32 	%r50, %r50, 1;
	setp.ne.s32 	%p12, %r50, 0;
	@%p12 bra 	$L__BB0_13;
$L__BB0_14:
	mul.lo.s32 	%r42, %r3, %r36;
	div.s32 	%r43, %r42, %r26;
	add.s32 	%r44, %r43, %r1;
	cvta.to.global.u64 	%rd13, %rd3;
	mul.wide.s32 	%rd14, %r44, 4;
	add.s64 	%rd15, %rd13, %rd14;
	st.global.f32 	[%rd15], %f82;
$L__BB0_15:
	ret;

}


// ===== COMPILED SASS (sm_100) =====

	.target	sm_100

	.elftype	@"ET_EXEC"


//--------------------- .note.nv.tkinfo           --------------------------
	.section	.note.nv.tkinfo,"",@"SHT_NOTE"
	.sectionflags	@"SHF_NOTE_NV_TKINFO"
	.tkinfo
        /*0018*/ 	.word	0x00000002
        /*0030*/ 	.string	""
        /*0030*/ 	.string	"ptxas"
        /*0030*/ 	.string	"Cuda compilation tools, release 13.0, V13.0.88"
        /*0030*/ 	.string	"Build cuda_13.0.r13.0/compiler.36424714_0"
        /*0030*/ 	.string	"-arch sm_100 -m 64 "



//--------------------- .note.nv.cuinfo           --------------------------
	.section	.note.nv.cuinfo,"",@"SHT_NOTE"
	.sectionflags	@"SHF_NOTE_NV_CUINFO"
        /*0018*/ 	.short	0x0002
        /*001a*/ 	.short	0x0064
        /*001c*/ 	.short	0x0082
	.zero		2


//--------------------- .nv.info                  --------------------------
	.section	.nv.info,"",@"SHT_CUDA_INFO"
	.align	4


	//----- nvinfo : EIATTR_REGCOUNT
	.align		4
        /*0000*/ 	.byte	0x04, 0x2f
        /*0002*/ 	.short	(.L_1 - .L_0)
	.align		4
.L_0:
        /*0004*/ 	.word	index@(_Z11mfcc_kernelPKfPKiPfiiiii)
        /*0008*/ 	.word	0x0000001f


	//----- nvinfo : EIATTR_FRAME_SIZE
	.align		4
.L_1:
        /*000c*/ 	.byte	0x04, 0x11
        /*000e*/ 	.short	(.L_3 - .L_2)
	.align		4
.L_2:
        /*0010*/ 	.word	index@(_Z11mfcc_kernelPKfPKiPfiiiii)
        /*0014*/ 	.word	0x00000000


	//----- nvinfo : EIATTR_MIN_STACK_SIZE
	.align		4
.L_3:
        /*0018*/ 	.byte	0x04, 0x12
        /*001a*/ 	.short	(.L_5 - .L_4)
	.align		4
.L_4:
        /*001c*/ 	.word	index@(_Z11mfcc_kernelPKfPKiPfiiiii)
        /*0020*/ 	.word	0x00000000
.L_5:


//--------------------- .nv.compat                --------------------------
	.section	.nv.compat,"",@"SHT_CUDA_COMPAT_INFO"
	.align	4
        /*0000*/ 	.byte	0x02, 0x09, 0x00, 0x00, 0x02, 0x02, 0x01, 0x00, 0x02, 0x05, 0x05, 0x00, 0x03, 0x07, 0x01, 0x01
        /*0010*/ 	.byte	0x02, 0x03, 0x00, 0x00, 0x02, 0x06, 0x01, 0x00, 0x04, 0x0b, 0x08, 0x00, 0x09, 0x00, 0x00, 0x00
        /*0020*/ 	.byte	0x00, 0x00, 0x00, 0x00


//--------------------- .nv.info._Z11mfcc_kernelPKfPKiPfiiiii --------------------------
	.section	.nv.info._Z11mfcc_kernelPKfPKiPfiiiii,"",@"SHT_CUDA_INFO"
	.sectionflags	@""
	.align	4


	//----- nvinfo : EIATTR_CUDA_API_VERSION
	.align		4
        /*0000*/ 	.byte	0x04, 0x37
        /*0002*/ 	.short	(.L_7 - .L_6)
.L_6:
        /*0004*/ 	.word	0x00000082


	//----- nvinfo : EIATTR_KPARAM_INFO
	.align		4
.L_7:
        /*0008*/ 	.byte	0x04, 0x17
        /*000a*/ 	.short	(.L_9 - .L_8)
.L_8:
        /*000c*/ 	.word	0x00000000
        /*0010*/ 	.short	0x0007
        /*0012*/ 	.short	0x0028
        /*0014*/ 	.byte	0x00, 0xf0, 0x11, 0x00


	//----- nvinfo : EIATTR_KPARAM_INFO
	.align		4
.L_9:
        /*0018*/ 	.byte	0x04, 0x17
        /*001a*/ 	.short	(.L_11 - .L_10)
.L_10:
        /*001c*/ 	.word	0x00000000
        /*0020*/ 	.short	0x0006
        /*0022*/ 	.short	0x0024
        /*0024*/ 	.byte	0x00, 0xf0, 0x11, 0x00


	//----- nvinfo : EIATTR_KPARAM_INFO
	.align		4
.L_11:
        /*0028*/ 	.byte	0x04, 0x17
        /*002a*/ 	.short	(.L_13 - .L_12)
.L_12:
        /*002c*/ 	.word	0x00000000
        /*0030*/ 	.short	0x0005
        /*0032*/ 	.short	0x0020
        /*0034*/ 	.byte	0x00, 0xf0, 0x11, 0x00


	//----- nvinfo : EIATTR_KPARAM_INFO
	.align		4
.L_13:
        /*0038*/ 	.byte	0x04, 0x17
        /*003a*/ 	.short	(.L_15 - .L_14)
.L_14:
        /*003c*/ 	.word	0x00000000
        /*0040*/ 	.short	0x0004
        /*0042*/ 	.short	0x001c
        /*0044*/ 	.byte	0x00, 0xf0, 0x11, 0x00


	//----- nvinfo : EIATTR_KPARAM_INFO
	.align		4
.L_15:
        /*0048*/ 	.byte	0x04, 0x17
        /*004a*/ 	.short	(.L_17 - .L_16)
.L_16:
        /*004c*/ 	.word	0x00000000
        /*0050*/ 	.short	0x0003
        /*0052*/ 	.short	0x0018
        /*0054*/ 	.byte	0x00, 0xf0, 0x11, 0x00


	//----- nvinfo : EIATTR_KPARAM_INFO
	.align		4
.L_17:
        /*0058*/ 	.byte	0x04, 0x17
        /*005a*/ 	.short	(.L_19 - .L_18)
.L_18:
        /*005c*/ 	.word	0x00000000
        /*0060*/ 	.short	0x0002
        /*0062*/ 	.short	0x0010
        /*0064*/ 	.byte	0x00, 0xf5, 0x21, 0x00


	//----- nvinfo : EIATTR_KPARAM_INFO
	.align		4
.L_19:
        /*0068*/ 	.byte	0x04, 0x17
        /*006a*/ 	.short	(.L_21 - .L_20)
.L_20:
        /*006c*/ 	.word	0x00000000
        /*0070*/ 	.short	0x0001
        /*0072*/ 	.short	0x0008
        /*0074*/ 	.byte	0x00, 0xf5, 0x21, 0x00


	//----- nvinfo : EIATTR_KPARAM_INFO
	.align		4
.L_21:
        /*0078*/ 	.byte	0x04, 0x17
        /*007a*/ 	.short	(.L_23 - .L_22)
.L_22:
        /*007c*/ 	.word	0x00000000
        /*0080*/ 	.short	0x0000
        /*0082*/ 	.short	0x0000
        /*0084*/ 	.byte	0x00, 0xf5, 0x21, 0x00


	//----- nvinfo : EIATTR_SPARSE_MMA_MASK
	.align		4
.L_23:
        /*0088*/ 	.byte	0x03, 0x50
        /*008a*/ 	.short	0x0000


	//----- nvinfo : EIATTR_MAXREG_COUNT
	.align		4
        /*008c*/ 	.byte	0x03, 0x1b
        /*008e*/ 	.short	0x00ff


	//----- nvinfo : EIATTR_MERCURY_ISA_VERSION
	.align		4
        /*0090*/ 	.byte	0x03, 0x5f
        /*0092*/ 	.short	0x0101


	//----- nvinfo : EIATTR_VRC_CTA_INIT_COUNT
	.align		4
        /*0094*/ 	.byte	0x02, 0x4a
	.zero		1
	.zero		1


	//----- nvinfo : EIATTR_EXIT_INSTR_OFFSETS
	.align		4
        /*0098*/ 	.byte	0x04, 0x1c
        /*009a*/ 	.short	(.L_25 - .L_24)


	//   ....[0]....
.L_24:
        /*009c*/ 	.word	0x00000280


	//   ....[1]....
        /*00a0*/ 	.word	0x00000a90


	//----- nvinfo : EIATTR_CBANK_PARAM_SIZE
	.align		4
.L_25:
        /*00a4*/ 	.byte	0x03, 0x19
        /*00a6*/ 	.short	0x002c


	//----- nvinfo : EIATTR_PARAM_CBANK
	.align		4
        /*00a8*/ 	.byte	0x04, 0x0a
        /*00aa*/ 	.short	(.L_27 - .L_26)
	.align		4
.L_26:
        /*00ac*/ 	.word	index@(.nv.constant0._Z11mfcc_kernelPKfPKiPfiiiii)
        /*00b0*/ 	.short	0x0380
        /*00b2*/ 	.short	0x002c


	//----- nvinfo : EIATTR_SW_WAR
	.align		4
.L_27:
        /*00b4*/ 	.byte	0x04, 0x36
        /*00b6*/ 	.short	(.L_29 - .L_28)
.L_28:
        /*00b8*/ 	.word	0x00000008
.L_29:


//--------------------- .nv.callgraph             --------------------------
	.section	.nv.callgraph,"",@"SHT_CUDA_CALLGRAPH"
	.align	4
	.sectionentsize	8
	.align		4
        /*0000*/ 	.word	0x00000000
	.align		4
        /*0004*/ 	.word	0xffffffff
	.align		4
        /*0008*/ 	.word	0x00000000
	.align		4
        /*000c*/ 	.word	0xfffffffe
	.align		4
        /*0010*/ 	.word	0x00000000
	.align		4
        /*0014*/ 	.word	0xfffffffd
	.align		4
        /*0018*/ 	.word	0x00000000
	.align		4
        /*001c*/ 	.word	0xfffffffc


//--------------------- .text._Z11mfcc_kernelPKfPKiPfiiiii --------------------------
	.section	.text._Z11mfcc_kernelPKfPKiPfiiiii,"ax",@progbits
	.align	128
        .global         _Z11mfcc_kernelPKfPKiPfiiiii
        .type           _Z11mfcc_kernelPKfPKiPfiiiii,@function
        .size           _Z11mfcc_kernelPKfPKiPfiiiii,(.L_x_7 - _Z11mfcc_kernelPKfPKiPfiiiii)
        .other          _Z11mfcc_kernelPKfPKiPfiiiii,@"STO_CUDA_ENTRY STV_DEFAULT"
_Z11mfcc_kernelPKfPKiPfiiiii:
.text._Z11mfcc_kernelPKfPKiPfiiiii:
[----:B------:R-:W-:Y:S08]  /*0000*/  LDC R1, c[0x0][0x37c] ;  /* 0x0000df00ff017b82 */ /* 0x000ff00000000800 */
[----:B------:R-:W0:Y:S01]  /*0010*/  LDC R4, c[0x0][0x3a8] ;  /* 0x0000ea00ff047b82 */ /* 0x000e220000000800 */
[----:B------:R-:W-:Y:S01]  /*0020*/  IMAD.MOV.U32 R8, RZ, RZ, RZ ;  /* 0x000000ffff087224 */ /* 0x000fe200078e00ff */
[----:B------:R-:W1:Y:S01]  /*0030*/  S2R R12, SR_TID.X ;  /* 0x00000000000c7919 */ /* 0x000e620000002100 */
[----:B------:R-:W2:Y:S05]  /*0040*/  LDCU UR6, c[0x0][0x3a0] ;  /* 0x00007400ff0677ac */ /* 0x000eaa0008000800 */
[----:B------:R-:W3:Y:S08]  /*0050*/  LDC R7, c[0x0][0x39c] ;  /* 0x0000e700ff077b82 */ /* 0x000ef00000000800 */
[----:B------:R-:W3:Y:S01]  /*0060*/  LDC R6, c[0x0][0x3a4] ;  /* 0x0000e900ff067b82 */ /* 0x000ee20000000800 */
[----:B0-----:R-:W-:-:S07]  /*0070*/  IABS R5, R4 ;  /* 0x0000000400057213 */ /* 0x001fce0000000000 */
[----:B------:R-:W1:Y:S01]  /*0080*/  LDC R11, c[0x0][0x360] ;  /* 0x0000d800ff0b7b82 */ /* 0x000e620000000800 */
[----:B------:R-:W0:Y:S07]  /*0090*/  I2F.RP R0, R5 ;  /* 0x0000000500007306 */ /* 0x000e2e0000209400 */
[----:B------:R-:W-:Y:S01]  /*00a0*/  S2UR UR5, SR_CTAID.Y ;  /* 0x00000000000579c3 */ /* 0x000fe20000002600 */
[----:B---3--:R-:W-:-:S07]  /*00b0*/  IADD3 R7, PT, PT, R7, 0x1, -R6 ;  /* 0x0000000107077810 */ /* 0x008fce0007ffe806 */
[----:B------:R-:W3:Y:S01]  /*00c0*/  LDC R10, c[0x0][0x364] ;  /* 0x0000d900ff0a7b82 */ /* 0x000ee20000000800 */
[----:B0-----:R-:W0:Y:S07]  /*00d0*/  MUFU.RCP R0, R0 ;  /* 0x0000000000007308 */ /* 0x001e2e0000001000 */
[----:B------:R-:W1:Y:S01]  /*00e0*/  S2UR UR4, SR_CTAID.X ;  /* 0x00000000000479c3 */ /* 0x000e620000002500 */
[----:B0-----:R-:W-:-:S06]  /*00f0*/  IADD3 R9, PT, PT, R0, 0xffffffe, RZ ;  /* 0x0ffffffe00097810 */ /* 0x001fcc0007ffe0ff */
[----:B------:R-:W0:Y:S01]  /*0100*/  F2I.FTZ.U32.TRUNC.NTZ R9, R9 ;  /* 0x0000000900097305 */ /* 0x000e22000021f000 */
[----:B-1----:R-:W-:Y:S01]  /*0110*/  IMAD R11, R11, UR4, R12 ;  /* 0x000000040b0b7c24 */ /* 0x002fe2000f8e020c */
[----:B0-----:R-:W-:-:S05]  /*0120*/  IADD3 R2, PT, PT, RZ, -R9, RZ ;  /* 0x80000009ff027210 */ /* 0x001fca0007ffe0ff */
[----:B------:R-:W-:Y:S01]  /*0130*/  IMAD R3, R2, R5, RZ ;  /* 0x0000000502037224 */ /* 0x000fe200078e02ff */
[----:B------:R-:W-:-:S03]  /*0140*/  IABS R2, R7 ;  /* 0x0000000700027213 */ /* 0x000fc60000000000 */
[----:B------:R-:W-:Y:S01]  /*0150*/  IMAD.HI.U32 R8, R9, R3, R8 ;  /* 0x0000000309087227 */ /* 0x000fe200078e0008 */
[----:B------:R-:W-:-:S05]  /*0160*/  LOP3.LUT R9, RZ, R4, RZ, 0x33, !PT ;  /* 0x00000004ff097212 */ /* 0x000fca00078e33ff */
[----:B------:R-:W-:-:S05]  /*0170*/  IMAD.HI.U32 R0, R8, R2, RZ ;  /* 0x0000000208007227 */ /* 0x000fca00078e00ff */
[----:B------:R-:W-:-:S05]  /*0180*/  IADD3 R3, PT, PT, -R0, RZ, RZ ;  /* 0x000000ff00037210 */ /* 0x000fca0007ffe1ff */
[C---:B------:R-:W-:Y:S02]  /*0190*/  IMAD R2, R5.reuse, R3, R2 ;  /* 0x0000000305027224 */ /* 0x040fe400078e0202 */
[----:B------:R-:W3:Y:S03]  /*01a0*/  S2R R3, SR_TID.Y ;  /* 0x0000000000037919 */ /* 0x000ee60000002200 */
[----:B------:R-:W-:-:S13]  /*01b0*/  ISETP.GT.U32.AND P1, PT, R5, R2, PT ;  /* 0x000000020500720c */ /* 0x000fda0003f24070 */
[-C--:B------:R-:W-:Y:S01]  /*01c0*/  @!P1 IADD3 R2, PT, PT, R2, -R5.reuse, RZ ;  /* 0x8000000502029210 */ /* 0x080fe20007ffe0ff */
[----:B------:R-:W-:Y:S01]  /*01d0*/  @!P1 VIADD R0, R0, 0x1 ;  /* 0x0000000100009836 */ /* 0x000fe20000000000 */
[----:B------:R-:W-:Y:S02]  /*01e0*/  ISETP.NE.AND P1, PT, R4, RZ, PT ;  /* 0x000000ff0400720c */ /* 0x000fe40003f25270 */
[----:B------:R-:W-:Y:S02]  /*01f0*/  ISETP.GE.U32.AND P0, PT, R2, R5, PT ;  /* 0x000000050200720c */ /* 0x000fe40003f06070 */
[----:B------:R-:W-:-:S04]  /*0200*/  LOP3.LUT R2, R7, R4, RZ, 0x3c, !PT ;  /* 0x0000000407027212 */ /* 0x000fc800078e3cff */
[----:B------:R-:W-:Y:S01]  /*0210*/  ISETP.GE.AND P2, PT, R2, RZ, PT ;  /* 0x000000ff0200720c */ /* 0x000fe20003f46270 */
[----:B---3--:R-:W-:-:S06]  /*0220*/  IMAD R10, R10, UR5, R3 ;  /* 0x000000050a0a7c24 */ /* 0x008fcc000f8e0203 */
[----:B------:R-:W-:Y:S02]  /*0230*/  @P0 IADD3 R0, PT, PT, R0, 0x1, RZ ;  /* 0x0000000100000810 */ /* 0x000fe40007ffe0ff */
[----:B--2---:R-:W-:-:S04]  /*0240*/  ISETP.GE.AND P0, PT, R10, UR6, PT ;  /* 0x000000060a007c0c */ /* 0x004fc8000bf06270 */
[----:B------:R-:W-:-:S04]  /*0250*/  @!P2 IADD3 R0, PT, PT, -R0, RZ, RZ ;  /* 0x000000ff0000a210 */ /* 0x000fc80007ffe1ff */
[----:B------:R-:W-:-:S04]  /*0260*/  SEL R0, R9, R0, !P1 ;  /* 0x0000000009007207 */ /* 0x000fc80004800000 */
[----:B------:R-:W-:-:S13]  /*0270*/  ISETP.GE.OR P0, PT, R11, R0, P0 ;  /* 0x000000000b00720c */ /* 0x000fda0000706670 */
[----:B------:R-:W-:Y:S05]  /*0280*/  @P0 EXIT ;  /* 0x000000000000094d */ /* 0x000fea0003800000 */
[----:B------:R-:W-:Y:S01]  /*0290*/  ISETP.GE.AND P0, PT, R6, 0x1, PT ;  /* 0x000000010600780c */ /* 0x000fe20003f06270 */
[----:B------:R-:W0:Y:S01]  /*02a0*/  LDCU.64 UR6, c[0x0][0x358] ;  /* 0x00006b00ff0677ac */ /* 0x000e220008000a00 */
[----:B------:R-:W-:-:S11]  /*02b0*/  IMAD.MOV.U32 R20, RZ, RZ, RZ ;  /* 0x000000ffff147224 */ /* 0x000fd600078e00ff */
[----:B------:R-:W-:Y:S05]  /*02c0*/  @!P0 BRA `(.L_x_0) ;  /* 0x0000000400a88947 */ /* 0x000fea0003800000 */
[C---:B------:R-:W-:Y:S01]  /*02d0*/  ISETP.GE.U32.AND P0, PT, R6.reuse, 0x10, PT ;  /* 0x000000100600780c */ /* 0x040fe20003f06070 */
[----:B------:R-:W-:Y:S01]  /*02e0*/  HFMA2 R20, -RZ, RZ, 0, 0 ;  /* 0x00000000ff147431 */ /* 0x000fe200000001ff */
[----:B------:R-:W-:Y:S01]  /*02f0*/  LOP3.LUT R25, R6, 0xf, RZ, 0xc0, !PT ;  /* 0x0000000f06197812 */ /* 0x000fe200078ec0ff */
[----:B------:R-:W-:Y:S01]  /*0300*/  IMAD R12, R11, R4, RZ ;  /* 0x000000040b0c7224 */ /* 0x000fe200078e02ff */
[----:B------:R-:W-:Y:S02]  /*0310*/  MOV R13, RZ ;  /* 0x000000ff000d7202 */ /* 0x000fe40000000f00 */
[----:B------:R-:W-:-:S07]  /*0320*/  ISETP.NE.AND P2, PT, R25, RZ, PT ;  /* 0x000000ff1900720c */ /* 0x000fce0003f45270 */
[----:B------:R-:W-:Y:S06]  /*0330*/  @!P0 BRA `(.L_x_1) ;  /* 0x0000000000b88947 */ /* 0x000fec0003800000 */
[----:B------:R-:W1:Y:S01]  /*0340*/  LDCU.64 UR4, c[0x0][0x380] ;  /* 0x00007000ff0477ac */ /* 0x000e620008000a00 */
[----:B------:R-:W-:Y:S01]  /*0350*/  LOP3.LUT R13, R6, 0x7ffffff0, RZ, 0xc0, !PT ;  /* 0x7ffffff0060d7812 */ /* 0x000fe200078ec0ff */
[----:B------:R-:W-:Y:S01]  /*0360*/  IMAD.MOV.U32 R20, RZ, RZ, RZ ;  /* 0x000000ffff147224 */ /* 0x000fe200078e00ff */
[----:B------:R-:W-:Y:S02]  /*0370*/  MOV R15, R12 ;  /* 0x0000000c000f7202 */ /* 0x000fe40000000f00 */
[----:B------:R-:W-:Y:S01]  /*0380*/  IADD3 R0, PT, PT, -R13, RZ, RZ ;  /* 0x000000ff0d007210 */ /* 0x000fe20007ffe1ff */
[----:B-1----:R-:W-:-:S04]  /*0390*/  UIADD3 UR4, UP0, UPT, UR4, 0x20, URZ ;  /* 0x0000002004047890 */ /* 0x002fc8000ff1e0ff */
[----:B------:R-:W-:-:S12]  /*03a0*/  UIADD3.X UR5, UPT, UPT, URZ, UR5, URZ, UP0, !UPT ;  /* 0x00000005ff057290 */ /* 0x000fd800087fe4ff */
.L_x_2:
[----:B------:R-:W-:Y:S01]  /*03b0*/  MOV R3, UR5 ;  /* 0x0000000500037c02 */ /* 0x000fe20008000f00 */
[----:B------:R-:W-:-:S04]  /*03c0*/  IMAD.U32 R2, RZ, RZ, UR4 ;  /* 0x00000004ff027e24 */ /* 0x000fc8000f8e00ff */
[----:B------:R-:W-:-:S05]  /*03d0*/  IMAD.WIDE R2, R15, 0x4, R2 ;  /* 0x000000040f027825 */ /* 0x000fca00078e0202 */
[----:B0-----:R-:W2:Y:S04]  /*03e0*/  LDG.E R27, desc[UR6][R2.64+-0x20] ;  /* 0xffffe006021b7981 */ /* 0x001ea8000c1e1900 */
[----:B------:R-:W3:Y:S04]  /*03f0*/  LDG.E R24, desc[UR6][R2.64+-0x1c] ;  /* 0xffffe40602187981 */ /* 0x000ee8000c1e1900 */
[----:B------:R-:W4:Y:S04]  /*0400*/  LDG.E R23, desc[UR6][R2.64+-0x18] ;  /* 0xffffe80602177981 */ /* 0x000f28000c1e1900 */
[----:B------:R-:W5:Y:S04]  /*0410*/  LDG.E R22, desc[UR6][R2.64+-0x14] ;  /* 0xffffec0602167981 */ /* 0x000f68000c1e1900 */
[----:B------:R-:W5:Y:S04]  /*0420*/  LDG.E R21, desc[UR6][R2.64+-0x10] ;  /* 0xfffff00602157981 */ /* 0x000f68000c1e1900 */
[----:B------:R-:W5:Y:S04]  /*0430*/  LDG.E R19, desc[UR6][R2.64+-0xc] ;  /* 0xfffff40602137981 */ /* 0x000f68000c1e1900 */
[----:B------:R-:W5:Y:S04]  /*0440*/  LDG.E R18, desc[UR6][R2.64+-0x8] ;  /* 0xfffff80602127981 */ /* 0x000f68000c1e1900 */
[----:B------:R-:W5:Y:S04]  /*0450*/  LDG.E R17, desc[UR6][R2.64+-0x4] ;  /* 0xfffffc0602117981 */ /* 0x000f68000c1e1900 */
[----:B------:R-:W5:Y:S04]  /*0460*/  LDG.E R16, desc[UR6][R2.64] ;  /* 0x0000000602107981 */ /* 0x000f68000c1e1900 */
[----:B------:R-:W5:Y:S01]  /*0470*/  LDG.E R14, desc[UR6][R2.64+0x4] ;  /* 0x00000406020e7981 */ /* 0x000f62000c1e1900 */
[----:B--2---:R-:W-:-:S03]  /*0480*/  FFMA R27, R27, R27, R20 ;  /* 0x0000001b1b1b7223 */ /* 0x004fc60000000014 */
[----:B------:R-:W2:Y:S01]  /*0490*/  LDG.E R20, desc[UR6][R2.64+0x8] ;  /* 0x0000080602147981 */ /* 0x000ea2000c1e1900 */
[----:B---3--:R-:W-:-:S03]  /*04a0*/  FFMA R26, R24, R24, R27 ;  /* 0x00000018181a7223 */ /* 0x008fc6000000001b */
[----:B------:R-:W3:Y:S01]  /*04b0*/  LDG.E R24, desc[UR6][R2.64+0xc] ;  /* 0x00000c0602187981 */ /* 0x000ee2000c1e1900 */
[----:B----4-:R-:W-:-:S03]  /*04c0*/  FFMA R27, R23, R23, R26 ;  /* 0x00000017171b7223 */ /* 0x010fc6000000001a */
[----:B------:R-:W4:Y:S01]  /*04d0*/  LDG.E R23, desc[UR6][R2.64+0x10] ;  /* 0x0000100602177981 */ /* 0x000f22000c1e1900 */
[----:B-----5:R-:W-:-:S03]  /*04e0*/  FFMA R26, R22, R22, R27 ;  /* 0x00000016161a7223 */ /* 0x020fc6000000001b */
[----:B------:R-:W5:Y:S01]  /*04f0*/  LDG.E R22, desc[UR6][R2.64+0x14] ;  /* 0x0000140602167981 */ /* 0x000f62000c1e1900 */
[----:B------:R-:W-:-:S03]  /*0500*/  FFMA R28, R21, R21, R26 ;  /* 0x00000015151c7223 */ /* 0x000fc6000000001a */
[----:B------:R-:W5:Y:S04]  /*0510*/  LDG.E R21, desc[UR6][R2.64+0x18] ;  /* 0x0000180602157981 */ /* 0x000f68000c1e1900 */
[----:B------:R-:W5:Y:S01]  /*0520*/  LDG.E R26, desc[UR6][R2.64+0x1c] ;  /* 0x00001c06021a7981 */ /* 0x000f62000c1e1900 */
[----:B------:R-:W-:Y:S01]  /*0530*/  FFMA R19, R19, R19, R28 ;  /* 0x0000001313137223 */ /* 0x000fe2000000001c */
[----:B------:R-:W-:Y:S01]  /*0540*/  IADD3 R0, PT, PT, R0, 0x10, RZ ;  /* 0x0000001000007810 */ /* 0x000fe20007ffe0ff */
[----:B------:R-:W-:Y:S02]  /*0550*/  VIADD R15, R15, 0x10 ;  /* 0x000000100f0f7836 */ /* 0x000fe40000000000 */
[----:B------:R-:W-:Y:S01]  /*0560*/  FFMA R18, R18, R18, R19 ;  /* 0x0000001212127223 */ /* 0x000fe20000000013 */
[----:B------:R-:W-:-:S03]  /*0570*/  ISETP.NE.AND P0, PT, R0, RZ, PT ;  /* 0x000000ff0000720c */ /* 0x000fc60003f05270 */
[----:B------:R-:W-:-:S04]  /*0580*/  FFMA R17, R17, R17, R18 ;  /* 0x0000001111117223 */ /* 0x000fc80000000012 */
[----:B------:R-:W-:-:S04]  /*0590*/  FFMA R17, R16, R16, R17 ;  /* 0x0000001010117223 */ /* 0x000fc80000000011 */
[----:B------:R-:W-:-:S04]  /*05a0*/  FFMA R17, R14, R14, R17 ;  /* 0x0000000e0e117223 */ /* 0x000fc80000000011 */
[----:B--2---:R-:W-:-:S04]  /*05b0*/  FFMA R17, R20, R20, R17 ;  /* 0x0000001414117223 */ /* 0x004fc80000000011 */
[----:B---3--:R-:W-:-:S04]  /*05c0*/  FFMA R24, R24, R24, R17 ;  /* 0x0000001818187223 */ /* 0x008fc80000000011 */
[----:B----4-:R-:W-:-:S04]  /*05d0*/  FFMA R23, R23, R23, R24 ;  /* 0x0000001717177223 */ /* 0x010fc80000000018 */
[----:B-----5:R-:W-:-:S04]  /*05e0*/  FFMA R22, R22, R22, R23 ;  /* 0x0000001616167223 */ /* 0x020fc80000000017 */
[----:B------:R-:W-:-:S04]  /*05f0*/  FFMA R21, R21, R21, R22 ;  /* 0x0000001515157223 */ /* 0x000fc80000000016 */
[----:B------:R-:W-:Y:S01]  /*0600*/  FFMA R20, R26, R26, R21 ;  /* 0x0000001a1a147223 */ /* 0x000fe20000000015 */
[----:B------:R-:W-:Y:S06]  /*0610*/  @P0 BRA `(.L_x_2) ;  /* 0xfffffffc00640947 */ /* 0x000fec000383ffff */
.L_x_1:
[----:B------:R-:W-:Y:S05]  /*0620*/  @!P2 BRA `(.L_x_0) ;  /* 0x0000000000d0a947 */ /* 0x000fea0003800000 */
[----:B------:R-:W-:Y:S02]  /*0630*/  ISETP.GE.U32.AND P0, PT, R25, 0x8, PT ;  /* 0x000000081900780c */ /* 0x000fe40003f06070 */
[----:B------:R-:W-:-:S04]  /*0640*/  LOP3.LUT R17, R6, 0x7, RZ, 0xc0, !PT ;  /* 0x0000000706117812 */ /* 0x000fc800078ec0ff */
[----:B------:R-:W-:-:S07]  /*0650*/  ISETP.NE.AND P2, PT, R17, RZ, PT ;  /* 0x000000ff1100720c */ /* 0x000fce0003f45270 */
[----:B------:R-:W-:Y:S06]  /*0660*/  @!P0 BRA `(.L_x_3) ;  /* 0x0000000000508947 */ /* 0x000fec0003800000 */
[----:B------:R-:W1:Y:S01]  /*0670*/  LDC.64 R2, c[0x0][0x380] ;  /* 0x0000e000ff027b82 */ /* 0x000e620000000a00 */
[----:B------:R-:W-:-:S05]  /*0680*/  IADD3 R15, PT, PT, R12, R13, RZ ;  /* 0x0000000d0c0f7210 */ /* 0x000fca0007ffe0ff */
[----:B-1----:R-:W-:-:S05]  /*0690*/  IMAD.WIDE R2, R15, 0x4, R2 ;  /* 0x000000040f027825 */ /* 0x002fca00078e0202 */
[----:B0-----:R-:W2:Y:S04]  /*06a0*/  LDG.E R15, desc[UR6][R2.64] ;  /* 0x00000006020f7981 */ /* 0x001ea8000c1e1900 */
[----:B------:R-:W3:Y:S04]  /*06b0*/  LDG.E R0, desc[UR6][R2.64+0x4] ;  /* 0x0000040602007981 */ /* 0x000ee8000c1e1900 */
[----:B------:R-:W4:Y:S04]  /*06c0*/  LDG.E R14, desc[UR6][R2.64+0x8] ;  /* 0x00000806020e7981 */ /* 0x000f28000c1e1900 */
[----:B------:R-:W5:Y:S04]  /*06d0*/  LDG.E R16, desc[UR6][R2.64+0xc] ;  /* 0x00000c0602107981 */ /* 0x000f68000c1e1900 */
[----:B------:R-:W5:Y:S04]  /*06e0*/  LDG.E R18, desc[UR6][R2.64+0x10] ;  /* 0x0000100602127981 */ /* 0x000f68000c1e1900 */
[----:B------:R-:W5:Y:S04]  /*06f0*/  LDG.E R22, desc[UR6][R2.64+0x14] ;  /* 0x0000140602167981 */ /* 0x000f68000c1e1900 */
[----:B------:R-:W5:Y:S04]  /*0700*/  LDG.E R24, desc[UR6][R2.64+0x18] ;  /* 0x0000180602187981 */ /* 0x000f68000c1e1900 */
[----:B------:R-:W5:Y:S01]  /*0710*/  LDG.E R26, desc[UR6][R2.64+0x1c] ;  /* 0x00001c06021a7981 */ /* 0x000f62000c1e1900 */
[----:B------:R-:W-:Y:S01]  /*0720*/  IADD3 R13, PT, PT, R13, 0x8, RZ ;  /* 0x000000080d0d7810 */ /* 0x000fe20007ffe0ff */
[----:B--2---:R-:W-:-:S04]  /*0730*/  FFMA R15, R15, R15, R20 ;  /* 0x0000000f0f0f7223 */ /* 0x004fc80000000014 */
[----:B---3--:R-:W-:-:S04]  /*0740*/  FFMA R15, R0, R0, R15 ;  /* 0x00000000000f7223 */ /* 0x008fc8000000000f */
[----:B----4-:R-:W-:-:S04]  /*0750*/  FFMA R15, R14, R14, R15 ;  /* 0x0000000e0e0f7223 */ /* 0x010fc8000000000f */
[----:B-----5:R-:W-:-:S04]  /*0760*/  FFMA R15, R16, R16, R15 ;  /* 0x00000010100f7223 */ /* 0x020fc8000000000f */
[----:B------:R-:W-:-:S04]  /*0770*/  FFMA R15, R18, R18, R15 ;  /* 0x00000012120f7223 */ /* 0x000fc8000000000f */
[----:B------:R-:W-:-:S04]  /*0780*/  FFMA R15, R22, R22, R15 ;  /* 0x00000016160f7223 */ /* 0x000fc8000000000f */
[----:B------:R-:W-:-:S04]  /*0790*/  FFMA R15, R24, R24, R15 ;  /* 0x00000018180f7223 */ /* 0x000fc8000000000f */
[----:B------:R-:W-:-:S07]  /*07a0*/  FFMA R20, R26, R26, R15 ;  /* 0x0000001a1a147223 */ /* 0x000fce000000000f */
.L_x_3:
[----:B------:R-:W-:Y:S05]  /*07b0*/  @!P2 BRA `(.L_x_0) ;  /* 0x00000000006ca947 */ /* 0x000fea0003800000 */
[----:B------:R-:W-:Y:S02]  /*07c0*/  ISETP.GE.U32.AND P0, PT, R17, 0x4, PT ;  /* 0x000000041100780c */ /* 0x000fe40003f06070 */
[----:B------:R-:W-:-:S04]  /*07d0*/  LOP3.LUT R6, R6, 0x3, RZ, 0xc0, !PT ;  /* 0x0000000306067812 */ /* 0x000fc800078ec0ff */
[----:B------:R-:W-:-:S07]  /*07e0*/  ISETP.NE.AND P2, PT, R6, RZ, PT ;  /* 0x000000ff0600720c */ /* 0x000fce0003f45270 */
[----:B------:R-:W-:Y:S06]  /*07f0*/  @!P0 BRA `(.L_x_4) ;  /* 0x0000000000308947 */ /* 0x000fec0003800000 */
[----:B------:R-:W1:Y:S01]  /*0800*/  LDC.64 R2, c[0x0][0x380] ;  /* 0x0000e000ff027b82 */ /* 0x000e620000000a00 */
[----:B------:R-:W-:-:S04]  /*0810*/  IMAD.IADD R15, R12, 0x1, R13 ;  /* 0x000000010c0f7824 */ /* 0x000fc800078e020d */
[----:B-1----:R-:W-:-:S05]  /*0820*/  IMAD.WIDE R2, R15, 0x4, R2 ;  /* 0x000000040f027825 */ /* 0x002fca00078e0202 */
[----:B0-----:R-:W2:Y:S04]  /*0830*/  LDG.E R15, desc[UR6][R2.64] ;  /* 0x00000006020f7981 */ /* 0x001ea8000c1e1900 */
[----:B------:R-:W3:Y:S04]  /*0840*/  LDG.E R0, desc[UR6][R2.64+0x4] ;  /* 0x0000040602007981 */ /* 0x000ee8000c1e1900 */
[----:B------:R-:W4:Y:S04]  /*0850*/  LDG.E R14, desc[UR6][R2.64+0x8] ;  /* 0x00000806020e7981 */ /* 0x000f28000c1e1900 */
[----:B------:R-:W5:Y:S01]  /*0860*/  LDG.E R16, desc[UR6][R2.64+0xc] ;  /* 0x00000c0602107981 */ /* 0x000f62000c1e1900 */
[----:B------:R-:W-:Y:S01]  /*0870*/  IADD3 R13, PT, PT, R13, 0x4, RZ ;  /* 0x000000040d0d7810 */ /* 0x000fe20007ffe0ff */
[----:B--2---:R-:W-:-:S04]  /*0880*/  FFMA R15, R15, R15, R20 ;  /* 0x0000000f0f0f7223 */ /* 0x004fc80000000014 */
[----:B---3--:R-:W-:-:S04]  /*0890*/  FFMA R15, R0, R0, R15 ;  /* 0x00000000000f7223 */ /* 0x008fc8000000000f */
[----:B----4-:R-:W-:-:S04]  /*08a0*/  FFMA R15, R14, R14, R15 ;  /* 0x0000000e0e0f7223 */ /* 0x010fc8000000000f */
[----:B-----5:R-:W-:-:S07]  /*08b0*/  FFMA R20, R16, R16, R15 ;  /* 0x0000001010147223 */ /* 0x020fce000000000f */
.L_x_4:
[----:B------:R-:W-:Y:S05]  /*08c0*/  @!P2 BRA `(.L_x_0) ;  /* 0x000000000028a947 */ /* 0x000fea0003800000 */
[----:B------:R-:W1:Y:S01]  /*08d0*/  LDC.64 R2, c[0x0][0x380] ;  /* 0x0000e000ff027b82 */ /* 0x000e620000000a00 */
[----:B------:R-:W-:Y:S02]  /*08e0*/  IADD3 R15, PT, PT, R12, R13, RZ ;  /* 0x0000000d0c0f7210 */ /* 0x000fe40007ffe0ff */
[----:B------:R-:W-:-:S07]  /*08f0*/  IADD3 R6, PT, PT, -R6, RZ, RZ ;  /* 0x000000ff06067210 */ /* 0x000fce0007ffe1ff */
.L_x_5:
[----:B-1----:R-:W-:-:S06]  /*0900*/  IMAD.WIDE R12, R15, 0x4, R2 ;  /* 0x000000040f0c7825 */ /* 0x002fcc00078e0202 */
[----:B0-----:R-:W2:Y:S01]  /*0910*/  LDG.E R13, desc[UR6][R12.64] ;  /* 0x000000060c0d7981 */ /* 0x001ea2000c1e1900 */
[----:B------:R-:W-:Y:S01]  /*0920*/  VIADD R6, R6, 0x1 ;  /* 0x0000000106067836 */ /* 0x000fe20000000000 */
[----:B------:R-:W-:-:S04]  /*0930*/  IADD3 R15, PT, PT, R15, 0x1, RZ ;  /* 0x000000010f0f7810 */ /* 0x000fc80007ffe0ff */
[----:B------:R-:W-:Y:S01]  /*0940*/  ISETP.NE.AND P0, PT, R6, RZ, PT ;  /* 0x000000ff0600720c */ /* 0x000fe20003f05270 */
[----:B--2---:R-:W-:-:S12]  /*0950*/  FFMA R20, R13, R13, R20 ;  /* 0x0000000d0d147223 */ /* 0x004fd80000000014 */
[----:B------:R-:W-:Y:S05]  /*0960*/  @P0 BRA `(.L_x_5) ;  /* 0xfffffffc00e40947 */ /* 0x000fea000383ffff */
.L_x_0:
[----:B------:R-:W-:-:S05]  /*0970*/  IMAD R7, R10, R7, RZ ;  /* 0x000000070a077224 */ /* 0x000fca00078e02ff */
[----:B------:R-:W-:Y:S02]  /*0980*/  IABS R0, R7 ;  /* 0x0000000700007213 */ /* 0x000fe40000000000 */
[----:B------:R-:W-:-:S03]  /*0990*/  LOP3.LUT R4, R7, R4, RZ, 0x3c, !PT ;  /* 0x0000000407047212 */ /* 0x000fc600078e3cff */
[----:B------:R-:W-:Y:S01]  /*09a0*/  IMAD.HI.U32 R8, R8, R0, RZ ;  /* 0x0000000008087227 */ /* 0x000fe200078e00ff */
[----:B------:R-:W-:-:S04]  /*09b0*/  ISETP.GE.AND P3, PT, R4, RZ, PT ;  /* 0x000000ff0400720c */ /* 0x000fc80003f66270 */
[----:B------:R-:W-:-:S05]  /*09c0*/  IADD3 R2, PT, PT, -R8, RZ, RZ ;  /* 0x000000ff08027210 */ /* 0x000fca0007ffe1ff */
[C---:B------:R-:W-:Y:S02]  /*09d0*/  IMAD R0, R5.reuse, R2, R0 ;  /* 0x0000000205007224 */ /* 0x040fe400078e0200 */
[----:B------:R-:W1:Y:S03]  /*09e0*/  LDC.64 R2, c[0x0][0x390] ;  /* 0x0000e400ff027b82 */ /* 0x000e660000000a00 */
[----:B------:R-:W-:-:S13]  /*09f0*/  ISETP.GT.U32.AND P2, PT, R5, R0, PT ;  /* 0x000000000500720c */ /* 0x000fda0003f44070 */
[----:B------:R-:W-:Y:S01]  /*0a00*/  @!P2 IADD3 R0, PT, PT, R0, -R5, RZ ;  /* 0x800000050000a210 */ /* 0x000fe20007ffe0ff */
[----:B------:R-:W-:-:S03]  /*0a10*/  @!P2 VIADD R8, R8, 0x1 ;  /* 0x000000010808a836 */ /* 0x000fc60000000000 */
[----:B------:R-:W-:-:S13]  /*0a20*/  ISETP.GE.U32.AND P0, PT, R0, R5, PT ;  /* 0x000000050000720c */ /* 0x000fda0003f06070 */
[----:B------:R-:W-:-:S04]  /*0a30*/  @P0 IADD3 R8, PT, PT, R8, 0x1, RZ ;  /* 0x0000000108080810 */ /* 0x000fc80007ffe0ff */
[----:B------:R-:W-:-:S04]  /*0a40*/  @!P3 IADD3 R8, PT, PT, -R8, RZ, RZ ;  /* 0x000000ff0808b210 */ /* 0x000fc80007ffe1ff */
[----:B------:R-:W-:-:S04]  /*0a50*/  SEL R8, R9, R8, !P1 ;  /* 0x0000000809087207 */ /* 0x000fc80004800000 */
[----:B------:R-:W-:-:S05]  /*0a60*/  IADD3 R11, PT, PT, R11, R8, RZ ;  /* 0x000000080b0b7210 */ /* 0x000fca0007ffe0ff */
[----:B-1----:R-:W-:-:S05]  /*0a70*/  IMAD.WIDE R2, R11, 0x4, R2 ;  /* 0x000000040b027825 */ /* 0x002fca00078e0202 */
[----:B0-----:R-:W-:Y:S01]  /*0a80*/  STG.E desc[UR6][R2.64], R20 ;  /* 0x0000001402007986 */ /* 0x001fe2000c101906 */
[----:B------:R-:W-:Y:S05]  /*0a90*/  EXIT ;  /* 0x000000000000794d */ /* 0x000fea0003800000 */
.L_x_6:
[----:B------:R-:W-:-:S00]  /*0aa0*/  BRA `(.L_x_6) ;  /* 0xfffffffc00fc7947 */ /* 0x000fc0000383ffff */
[----:B------:R-:W-:-:S00]  /*0ab0*/  NOP ;  /* 0x0000000000007918 */ /* 0x000fc00000000000 */
        /* <DEDUP_REMOVED lines=12> */
.L_x_7:


//--------------------- .nv.shared.reserved.0     --------------------------
	.section	.nv.shared.reserved.0,"aw",@nobits
	.weak		__nv_reservedSMEM_offset_0_alias
	.size		__nv_reservedSMEM_offset_0_alias, 0, 64
	.other		__nv_reservedSMEM_offset_0_alias,@"STO_CUDA_RESERVED_SHARED STV_DEFAULT"
__nv_reservedSMEM_offset_0_alias:
	.zero		0
	.zero		64


//--------------------- .nv.constant0._Z11mfcc_kernelPKfPKiPfiiiii --------------------------
	.section	.nv.constant0._Z11mfcc_kernelPKfPKiPfiiiii,"a",@progbits
	.sectionflags	@""
	.align	4
.nv.constant0._Z11mfcc_kernelPKfPKiPfiiiii:
	.zero		940


//--------------------- SYMBOLS --------------------------

	.type		.nv.reservedSmem.offset0,@object
	.size		.nv.reservedSmem.offset0,0x4
